//
// Generated by NVIDIA NVVM Compiler
//
// Compiler Build ID: CL-36424714
// Cuda compilation tools, release 13.0, V13.0.88
// Based on NVVM 20.0.0
//

.version 9.0
.target sm_100
.address_size 64

	// .globl	_Z9integrateP6float4S0_S0_S0_if
// _ZZ9integrateP6float4S0_S0_S0_ifE2sp has been demoted

.visible .entry _Z9integrateP6float4S0_S0_S0_if(
	.param .u64 .ptr .align 1 _Z9integrateP6float4S0_S0_S0_if_param_0,
	.param .u64 .ptr .align 1 _Z9integrateP6float4S0_S0_S0_if_param_1,
	.param .u64 .ptr .align 1 _Z9integrateP6float4S0_S0_S0_if_param_2,
	.param .u64 .ptr .align 1 _Z9integrateP6float4S0_S0_S0_if_param_3,
	.param .u32 _Z9integrateP6float4S0_S0_S0_if_param_4,
	.param .f32 _Z9integrateP6float4S0_S0_S0_if_param_5
)
{
	.reg .pred 	%p<5>;
	.reg .b32 	%r<22>;
	.reg .b32 	%f<114>;
	.reg .b64 	%rd<17>;
	// demoted variable
	.shared .align 16 .b8 _ZZ9integrateP6float4S0_S0_S0_ifE2sp[16384];
	ld.param.u64 	%rd2, [_Z9integrateP6float4S0_S0_S0_if_param_0];
	ld.param.u64 	%rd3, [_Z9integrateP6float4S0_S0_S0_if_param_1];
	ld.param.u64 	%rd5, [_Z9integrateP6float4S0_S0_S0_if_param_2];
	ld.param.u64 	%rd4, [_Z9integrateP6float4S0_S0_S0_if_param_3];
	ld.param.u32 	%r9, [_Z9integrateP6float4S0_S0_S0_if_param_4];
	ld.param.f32 	%f23, [_Z9integrateP6float4S0_S0_S0_if_param_5];
	cvta.to.global.u64 	%rd1, %rd5;
	mov.u32 	%r10, %ctaid.x;
	mov.u32 	%r11, %ntid.x;
	mov.u32 	%r1, %tid.x;
	mad.lo.s32 	%r2, %r10, %r11, %r1;
	setp.ge.s32 	%p1, %r2, %r9;
	@%p1 bra 	$L__BB0_7;
	cvta.to.global.u64 	%rd6, %rd4;
	mul.wide.s32 	%rd7, %r2, 16;
	add.s64 	%rd8, %rd1, %rd7;
	ld.global.v4.f32 	{%f1, %f5, %f6, %f4}, [%rd8];
	add.s64 	%rd9, %rd6, %rd7;
	ld.global.v4.f32 	{%f7, %f8, %f9, %f10}, [%rd9];
	setp.lt.s32 	%p2, %r9, 1;
	mov.f32 	%f110, 0f00000000;
	mov.f32 	%f109, %f110;
	mov.f32 	%f108, %f110;
	@%p2 bra 	$L__BB0_6;
	mov.f32 	%f108, 0f00000000;
	mov.b32 	%r19, 0;
	shl.b32 	%r16, %r1, 4;
	mov.u32 	%r17, _ZZ9integrateP6float4S0_S0_S0_ifE2sp;
	add.s32 	%r18, %r17, %r16;
	add.s32 	%r13, %r17, 32;
	mov.f32 	%f109, %f108;
	mov.f32 	%f110, %f108;
$L__BB0_3:
	add.s32 	%r15, %r19, %r1;
	mul.wide.u32 	%rd10, %r15, 16;
	add.s64 	%rd11, %rd1, %rd10;
	ld.global.v4.f32 	{%f26, %f27, %f28, %f29}, [%rd11];
	st.shared.v4.f32 	[%r18], {%f26, %f27, %f28, %f29};
	bar.sync 	0;
	mov.b32 	%r21, 32;
	mov.u32 	%r20, %r13;
$L__BB0_4:
	.pragma "used_bytes_mask 4095";
	ld.shared.v4.f32 	{%f30, %f31, %f32, %f33}, [%r20+-32];
	sub.f32 	%f34, %f30, %f1;
	sub.f32 	%f35, %f31, %f5;
	sub.f32 	%f36, %f32, %f6;
	mul.f32 	%f37, %f35, %f35;
	fma.rn.f32 	%f38, %f34, %f34, %f37;
	fma.rn.f32 	%f39, %f36, %f36, %f38;
	add.f32 	%f40, %f39, 0f322BCC76;
	sqrt.rn.f32 	%f41, %f40;
	rcp.rn.f32 	%f42, %f41;
	mul.f32 	%f43, %f42, %f42;
	mul.f32 	%f44, %f42, %f43;
	fma.rn.f32 	%f45, %f34, %f44, %f108;
	fma.rn.f32 	%f46, %f35, %f44, %f109;
	fma.rn.f32 	%f47, %f36, %f44, %f110;
	.pragma "used_bytes_mask 4095";
	ld.shared.v4.f32 	{%f48, %f49, %f50, %f51}, [%r20+-16];
	sub.f32 	%f52, %f48, %f1;
	sub.f32 	%f53, %f49, %f5;
	sub.f32 	%f54, %f50, %f6;
	mul.f32 	%f55, %f53, %f53;
	fma.rn.f32 	%f56, %f52, %f52, %f55;
	fma.rn.f32 	%f57, %f54, %f54, %f56;
	add.f32 	%f58, %f57, 0f322BCC76;
	sqrt.rn.f32 	%f59, %f58;
	rcp.rn.f32 	%f60, %f59;
	mul.f32 	%f61, %f60, %f60;
	mul.f32 	%f62, %f60, %f61;
	fma.rn.f32 	%f63, %f52, %f62, %f45;
	fma.rn.f32 	%f64, %f53, %f62, %f46;
	fma.rn.f32 	%f65, %f54, %f62, %f47;
	.pragma "used_bytes_mask 4095";
	ld.shared.v4.f32 	{%f66, %f67, %f68, %f69}, [%r20];
	sub.f32 	%f70, %f66, %f1;
	sub.f32 	%f71, %f67, %f5;
	sub.f32 	%f72, %f68, %f6;
	mul.f32 	%f73, %f71, %f71;
	fma.rn.f32 	%f74, %f70, %f70, %f73;
	fma.rn.f32 	%f75, %f72, %f72, %f74;
	add.f32 	%f76, %f75, 0f322BCC76;
	sqrt.rn.f32 	%f77, %f76;
	rcp.rn.f32 	%f78, %f77;
	mul.f32 	%f79, %f78, %f78;
	mul.f32 	%f80, %f78, %f79;
	fma.rn.f32 	%f81, %f70, %f80, %f63;
	fma.rn.f32 	%f82, %f71, %f80, %f64;
	fma.rn.f32 	%f83, %f72, %f80, %f65;
	.pragma "used_bytes_mask 4095";
	ld.shared.v4.f32 	{%f84, %f85, %f86, %f87}, [%r20+16];
	sub.f32 	%f88, %f84, %f1;
	sub.f32 	%f89, %f85, %f5;
	sub.f32 	%f90, %f86, %f6;
	mul.f32 	%f91, %f89, %f89;
	fma.rn.f32 	%f92, %f88, %f88, %f91;
	fma.rn.f32 	%f93, %f90, %f90, %f92;
	add.f32 	%f94, %f93, 0f322BCC76;
	sqrt.rn.f32 	%f95, %f94;
	rcp.rn.f32 	%f96, %f95;
	mul.f32 	%f97, %f96, %f96;
	mul.f32 	%f98, %f96, %f97;
	fma.rn.f32 	%f108, %f88, %f98, %f81;
	fma.rn.f32 	%f109, %f89, %f98, %f82;
	fma.rn.f32 	%f110, %f90, %f98, %f83;
	add.s32 	%r21, %r21, 64;
	add.s32 	%r20, %r20, 64;
	setp.ne.s32 	%p3, %r21, 16416;
	@%p3 bra 	$L__BB0_4;
	bar.sync 	0;
	add.s32 	%r19, %r19, 1024;
	setp.lt.s32 	%p4, %r19, %r9;
	@%p4 bra 	$L__BB0_3;
$L__BB0_6:
	fma.rn.f32 	%f99, %f23, %f108, %f7;
	fma.rn.f32 	%f100, %f23, %f109, %f8;
	fma.rn.f32 	%f101, %f23, %f110, %f9;
	fma.rn.f32 	%f102, %f23, %f99, %f1;
	fma.rn.f32 	%f103, %f23, %f100, %f5;
	fma.rn.f32 	%f104, %f23, %f101, %f6;
	cvta.to.global.u64 	%rd12, %rd2;
	mul.wide.s32 	%rd13, %r2, 16;
	add.s64 	%rd14, %rd12, %rd13;
	st.global.v4.f32 	[%rd14], {%f102, %f103, %f104, %f4};
	cvta.to.global.u64 	%rd15, %rd3;
	add.s64 	%rd16, %rd15, %rd13;
	st.global.v4.f32 	[%rd16], {%f99, %f100, %f101, %f10};
$L__BB0_7:
	ret;

}


// ===== COMPILED SASS (sm_100) =====

	.target	sm_100

	.elftype	@"ET_EXEC"


//--------------------- .note.nv.tkinfo           --------------------------
	.section	.note.nv.tkinfo,"",@"SHT_NOTE"
	.sectionflags	@"SHF_NOTE_NV_TKINFO"
	.tkinfo
        /*0018*/ 	.word	0x00000002
        /*0030*/ 	.string	""
        /*0030*/ 	.string	"ptxas"
        /*0030*/ 	.string	"Cuda compilation tools, release 13.0, V13.0.88"
        /*0030*/ 	.string	"Build cuda_13.0.r13.0/compiler.36424714_0"
        /*0030*/ 	.string	"-arch sm_100 -m 64 "



//--------------------- .note.nv.cuinfo           --------------------------
	.section	.note.nv.cuinfo,"",@"SHT_NOTE"
	.sectionflags	@"SHF_NOTE_NV_CUINFO"
        /*0018*/ 	.short	0x0002
        /*001a*/ 	.short	0x0064
        /*001c*/ 	.short	0x0082
	.zero		2


//--------------------- .nv.info                  --------------------------
	.section	.nv.info,"",@"SHT_CUDA_INFO"
	.align	4


	//----- nvinfo : EIATTR_REGCOUNT
	.align		4
        /*0000*/ 	.byte	0x04, 0x2f
        /*0002*/ 	.short	(.L_1 - .L_0)
	.align		4
.L_0:
        /*0004*/ 	.word	index@(_Z9integrateP6float4S0_S0_S0_if)
        /*0008*/ 	.word	0x00000020


	//----- nvinfo : EIATTR_FRAME_SIZE
	.align		4
.L_1:
        /*000c*/ 	.byte	0x04, 0x11
        /*000e*/ 	.short	(.L_3 - .L_2)
	.align		4
.L_2:
        /*0010*/ 	.word	index@($__internal_1_$__cuda_sm20_sqrt_rn_f32_slowpath)
        /*0014*/ 	.word	0x00000000


	//----- nvinfo : EIATTR_FRAME_SIZE
	.align		4
.L_3:
        /*0018*/ 	.byte	0x04, 0x11
        /*001a*/ 	.short	(.L_5 - .L_4)
	.align		4
.L_4:
        /*001c*/ 	.word	index@($__internal_0_$__cuda_sm20_rcp_rn_f32_slowpath)
        /*0020*/ 	.word	0x00000000


	//----- nvinfo : EIATTR_FRAME_SIZE
	.align		4
.L_5:
        /*0024*/ 	.byte	0x04, 0x11
        /*0026*/ 	.short	(.L_7 - .L_6)
	.align		4
.L_6:
        /*0028*/ 	.word	index@(_Z9integrateP6float4S0_S0_S0_if)
        /*002c*/ 	.word	0x00000000


	//----- nvinfo : EIATTR_MIN_STACK_SIZE
	.align		4
.L_7:
        /*0030*/ 	.byte	0x04, 0x12
        /*0032*/ 	.short	(.L_9 - .L_8)
	.align		4
.L_8:
        /*0034*/ 	.word	index@(_Z9integrateP6float4S0_S0_S0_if)
        /*0038*/ 	.word	0x00000000
.L_9:


//--------------------- .nv.compat                --------------------------
	.section	.nv.compat,"",@"SHT_CUDA_COMPAT_INFO"
	.align	4
        /*0000*/ 	.byte	0x02, 0x09, 0x00, 0x00, 0x02, 0x02, 0x01, 0x00, 0x02, 0x05, 0x05, 0x00, 0x03, 0x07, 0x01, 0x01
        /*0010*/ 	.byte	0x02, 0x03, 0x00, 0x00, 0x02, 0x06, 0x01, 0x00, 0x04, 0x0b, 0x08, 0x00, 0x01, 0x00, 0x00, 0x00
        /*0020*/ 	.byte	0x00, 0x00, 0x00, 0x00


//--------------------- .nv.info._Z9integrateP6float4S0_S0_S0_if --------------------------
	.section	.nv.info._Z9integrateP6float4S0_S0_S0_if,"",@"SHT_CUDA_INFO"
	.sectionflags	@""
	.align	4


	//----- nvinfo : EIATTR_CUDA_API_VERSION
	.align		4
        /*0000*/ 	.byte	0x04, 0x37
        /*0002*/ 	.short	(.L_11 - .L_10)
.L_10:
        /*0004*/ 	.word	0x00000082


	//----- nvinfo : EIATTR_KPARAM_INFO
	.align		4
.L_11:
        /*0008*/ 	.byte	0x04, 0x17
        /*000a*/ 	.short	(.L_13 - .L_12)
.L_12:
        /*000c*/ 	.word	0x00000000
        /*0010*/ 	.short	0x0005
        /*0012*/ 	.short	0x0024
        /*0014*/ 	.byte	0x00, 0xf0, 0x11, 0x00


	//----- nvinfo : EIATTR_KPARAM_INFO
	.align		4
.L_13:
        /*0018*/ 	.byte	0x04, 0x17
        /*001a*/ 	.short	(.L_15 - .L_14)
.L_14:
        /*001c*/ 	.word	0x00000000
        /*0020*/ 	.short	0x0004
        /*0022*/ 	.short	0x0020
        /*0024*/ 	.byte	0x00, 0xf0, 0x11, 0x00


	//----- nvinfo : EIATTR_KPARAM_INFO
	.align		4
.L_15:
        /*0028*/ 	.byte	0x04, 0x17
        /*002a*/ 	.short	(.L_17 - .L_16)
.L_16:
        /*002c*/ 	.word	0x00000000
        /*0030*/ 	.short	0x0003
        /*0032*/ 	.short	0x0018
        /*0034*/ 	.byte	0x00, 0xf5, 0x21, 0x00


	//----- nvinfo : EIATTR_KPARAM_INFO
	.align		4
.L_17:
        /*0038*/ 	.byte	0x04, 0x17
        /*003a*/ 	.short	(.L_19 - .L_18)
.L_18:
        /*003c*/ 	.word	0x00000000
        /*0040*/ 	.short	0x0002
        /*0042*/ 	.short	0x0010
        /*0044*/ 	.byte	0x00, 0xf5, 0x21, 0x00


	//----- nvinfo : EIATTR_KPARAM_INFO
	.align		4
.L_19:
        /*0048*/ 	.byte	0x04, 0x17
        /*004a*/ 	.short	(.L_21 - .L_20)
.L_20:
        /*004c*/ 	.word	0x00000000
        /*0050*/ 	.short	0x0001
        /*0052*/ 	.short	0x0008
        /*0054*/ 	.byte	0x00, 0xf5, 0x21, 0x00


	//----- nvinfo : EIATTR_KPARAM_INFO
	.align		4
.L_21:
        /*0058*/ 	.byte	0x04, 0x17
        /*005a*/ 	.short	(.L_23 - .L_22)
.L_22:
        /*005c*/ 	.word	0x00000000
        /*0060*/ 	.short	0x0000
        /*0062*/ 	.short	0x0000
        /*0064*/ 	.byte	0x00, 0xf5, 0x21, 0x00


	//----- nvinfo : EIATTR_SPARSE_MMA_MASK
	.align		4
.L_23:
        /*0068*/ 	.byte	0x03, 0x50
        /*006a*/ 	.short	0x0000


	//----- nvinfo : EIATTR_MAXREG_COUNT
	.align		4
        /*006c*/ 	.byte	0x03, 0x1b
        /*006e*/ 	.short	0x00ff


	//----- nvinfo : EIATTR_NUM_BARRIERS
	.align		4
        /*0070*/ 	.byte	0x02, 0x4c
        /*0072*/ 	.byte	0x01
	.zero		1


	//----- nvinfo : EIATTR_MERCURY_ISA_VERSION
	.align		4
        /*0074*/ 	.byte	0x03, 0x5f
        /*0076*/ 	.short	0x0101


	//----- nvinfo : EIATTR_UNUSED_LOAD_BYTE_OFFSET
	.align		4
        /*0078*/ 	.byte	0x04, 0x44
        /*007a*/ 	.short	(.L_25 - .L_24)


	//   ....[0]....
.L_24:
        /*007c*/ 	.word	0x00000260
        /*0080*/ 	.word	0x00000fff


	//   ....[1]....
        /*0084*/ 	.word	0x000004b0
        /*0088*/ 	.word	0x00000fff


	//   ....[2]....
        /*008c*/ 	.word	0x00000740
        /*0090*/ 	.word	0x00000fff


	//   ....[3]....
        /*0094*/ 	.word	0x000009d0
        /*0098*/ 	.word	0x00000fff


	//----- nvinfo : EIATTR_VRC_CTA_INIT_COUNT
	.align		4
.L_25:
        /*009c*/ 	.byte	0x02, 0x4a
	.zero		1
	.zero		1


	//----- nvinfo : EIATTR_EXIT_INSTR_OFFSETS
	.align		4
        /*00a0*/ 	.byte	0x04, 0x1c
        /*00a2*/ 	.short	(.L_27 - .L_26)


	//   ....[0]....
.L_26:
        /*00a4*/ 	.word	0x00000070


	//   ....[1]....
        /*00a8*/ 	.word	0x00000dd0


	//----- nvinfo : EIATTR_CRS_STACK_SIZE
	.align		4
.L_27:
        /*00ac*/ 	.byte	0x04, 0x1e
        /*00ae*/ 	.short	(.L_29 - .L_28)
.L_28:
        /*00b0*/ 	.word	0x00000000


	//----- nvinfo : EIATTR_CBANK_PARAM_SIZE
	.align		4
.L_29:
        /*00b4*/ 	.byte	0x03, 0x19
        /*00b6*/ 	.short	0x0028


	//----- nvinfo : EIATTR_PARAM_CBANK
	.align		4
        /*00b8*/ 	.byte	0x04, 0x0a
        /*00ba*/ 	.short	(.L_31 - .L_30)
	.align		4
.L_30:
        /*00bc*/ 	.word	index@(.nv.constant0._Z9integrateP6float4S0_S0_S0_if)
        /*00c0*/ 	.short	0x0380
        /*00c2*/ 	.short	0x0028


	//----- nvinfo : EIATTR_SW_WAR
	.align		4
.L_31:
        /*00c4*/ 	.byte	0x04, 0x36
        /*00c6*/ 	.short	(.L_33 - .L_32)
.L_32:
        /*00c8*/ 	.word	0x00000008
.L_33:


//--------------------- .nv.callgraph             --------------------------
	.section	.nv.callgraph,"",@"SHT_CUDA_CALLGRAPH"
	.align	4
	.sectionentsize	8
	.align		4
        /*0000*/ 	.word	0x00000000
	.align		4
        /*0004*/ 	.word	0xffffffff
	.align		4
        /*0008*/ 	.word	0x00000000
	.align		4
        /*000c*/ 	.word	0xfffffffe
	.align		4
        /*0010*/ 	.word	0x00000000
	.align		4
        /*0014*/ 	.word	0xfffffffd
	.align		4
        /*0018*/ 	.word	0x00000000
	.align		4
        /*001c*/ 	.word	0xfffffffc


//--------------------- .text._Z9integrateP6float4S0_S0_S0_if --------------------------
	.section	.text._Z9integrateP6float4S0_S0_S0_if,"ax",@progbits
	.align	128
        .global         _Z9integrateP6float4S0_S0_S0_if
        .type           _Z9integrateP6float4S0_S0_S0_if,@function
        .size           _Z9integrateP6float4S0_S0_S0_if,(.L_x_34 - _Z9integrateP6float4S0_S0_S0_if)
        .other          _Z9integrateP6float4S0_S0_S0_if,@"STO_CUDA_ENTRY STV_DEFAULT"
_Z9integrateP6float4S0_S0_S0_if:
.text._Z9integrateP6float4S0_S0_S0_if:
[----:B------:R-:W-:Y:S01]  /*0000*/  LDC R1, c[0x0][0x37c] ;  /* 0x0000df00ff017b82 */ /* 0x000fe20000000800 */
[----:B------:R-:W0:Y:S07]  /*0010*/  S2R R2, SR_TID.X ;  /* 0x0000000000027919 */ /* 0x000e2e0000002100 */
[----:B------:R-:W0:Y:S01]  /*0020*/  S2UR UR4, SR_CTAID.X ;  /* 0x00000000000479c3 */ /* 0x000e220000002500 */
[----:B------:R-:W1:Y:S07]  /*0030*/  LDCU UR5, c[0x0][0x3a0] ;  /* 0x00007400ff0577ac */ /* 0x000e6e0008000800 */
[----:B------:R-:W0:Y:S02]  /*0040*/  LDC R3, c[0x0][0x360] ;  /* 0x0000d800ff037b82 */ /* 0x000e240000000800 */
[----:B0-----:R-:W-:-:S05]  /*0050*/  IMAD R3, R3, UR4, R2 ;  /* 0x0000000403037c24 */ /* 0x001fca000f8e0202 */
[----:B-1----:R-:W-:-:S13]  /*0060*/  ISETP.GE.AND P0, PT, R3, UR5, PT ;  /* 0x0000000503007c0c */ /* 0x002fda000bf06270 */
[----:B------:R-:W-:Y:S05]  /*0070*/  @P0 EXIT ;  /* 0x000000000000094d */ /* 0x000fea0003800000 */
[----:B------:R-:W0:Y:S01]  /*0080*/  LDC.64 R8, c[0x0][0x390] ;  /* 0x0000e400ff087b82 */ /* 0x000e220000000a00 */
[----:B------:R-:W1:Y:S07]  /*0090*/  LDCU.64 UR8, c[0x0][0x358] ;  /* 0x00006b00ff0877ac */ /* 0x000e6e0008000a00 */
[----:B------:R-:W2:Y:S01]  /*00a0*/  LDC.64 R12, c[0x0][0x398] ;  /* 0x0000e600ff0c7b82 */ /* 0x000ea20000000a00 */
[----:B0-----:R-:W-:-:S06]  /*00b0*/  IMAD.WIDE R8, R3, 0x10, R8 ;  /* 0x0000001003087825 */ /* 0x001fcc00078e0208 */
[----:B-1----:R-:W5:Y:S01]  /*00c0*/  LDG.E.128 R8, desc[UR8][R8.64] ;  /* 0x0000000808087981 */ /* 0x002f62000c1e1d00 */
[----:B--2---:R-:W-:-:S06]  /*00d0*/  IMAD.WIDE R12, R3, 0x10, R12 ;  /* 0x00000010030c7825 */ /* 0x004fcc00078e020c */
[----:B------:R-:W5:Y:S01]  /*00e0*/  LDG.E.128 R12, desc[UR8][R12.64] ;  /* 0x000000080c0c7981 */ /* 0x000f62000c1e1d00 */
[----:B------:R-:W-:Y:S01]  /*00f0*/  UISETP.GE.AND UP0, UPT, UR5, 0x1, UPT ;  /* 0x000000010500788c */ /* 0x000fe2000bf06270 */
[----:B------:R-:W-:Y:S01]  /*0100*/  HFMA2 R5, -RZ, RZ, 0, 0 ;  /* 0x00000000ff057431 */ /* 0x000fe200000001ff */
[----:B------:R-:W-:-:S07]  /*0110*/  CS2R R6, SRZ ;  /* 0x0000000000067805 */ /* 0x000fce000001ff00 */
[----:B------:R-:W-:Y:S05]  /*0120*/  BRA.U !UP0, `(.L_x_0) ;  /* 0x0000000908f47547 */ /* 0x000fea000b800000 */
[----:B------:R-:W0:Y:S01]  /*0130*/  S2UR UR5, SR_CgaCtaId ;  /* 0x00000000000579c3 */ /* 0x000e220000008800 */
[----:B------:R-:W-:Y:S01]  /*0140*/  UMOV UR4, 0x400 ;  /* 0x0000040000047882 */ /* 0x000fe20000000000 */
[----:B------:R-:W-:Y:S02]  /*0150*/  MOV R5, RZ ;  /* 0x000000ff00057202 */ /* 0x000fe40000000f00 */
[----:B------:R-:W-:Y:S01]  /*0160*/  CS2R R6, SRZ ;  /* 0x0000000000067805 */ /* 0x000fe2000001ff00 */
[----:B0-----:R-:W-:-:S04]  /*0170*/  ULEA UR4, UR5, UR4, 0x18 ;  /* 0x0000000405047291 */ /* 0x001fc8000f8ec0ff */
[----:B------:R-:W-:Y:S02]  /*0180*/  UIADD3 UR5, UPT, UPT, UR4, 0x20, URZ ;  /* 0x0000002004057890 */ /* 0x000fe4000fffe0ff */
[----:B------:R-:W-:Y:S01]  /*0190*/  LEA R4, R2, UR4, 0x4 ;  /* 0x0000000402047c11 */ /* 0x000fe2000f8e20ff */
[----:B------:R-:W-:-:S09]  /*01a0*/  UMOV UR4, URZ ;  /* 0x000000ff00047c82 */ /* 0x000fd20008000000 */
.L_x_26:
[----:B------:R-:W0:Y:S01]  /*01b0*/  LDC.64 R16, c[0x0][0x390] ;  /* 0x0000e400ff107b82 */ /* 0x000e220000000a00 */
[----:B------:R-:W-:Y:S01]  /*01c0*/  IADD3 R19, PT, PT, R2, UR4, RZ ;  /* 0x0000000402137c10 */ /* 0x000fe2000fffe0ff */
[----:B------:R-:W1:Y:S04]  /*01d0*/  LDCU UR6, c[0x0][0x3a0] ;  /* 0x00007400ff0677ac */ /* 0x000e680008000800 */
[----:B0-----:R-:W-:-:S06]  /*01e0*/  IMAD.WIDE.U32 R16, R19, 0x10, R16 ;  /* 0x0000001013107825 */ /* 0x001fcc00078e0010 */
[----:B------:R-:W2:Y:S01]  /*01f0*/  LDG.E.128 R16, desc[UR8][R16.64] ;  /* 0x0000000810107981 */ /* 0x000ea2000c1e1d00 */
[----:B------:R-:W-:Y:S01]  /*0200*/  UIADD3 UR4, UPT, UPT, UR4, 0x400, URZ ;  /* 0x0000040004047890 */ /* 0x000fe2000fffe0ff */
[----:B------:R-:W-:-:S03]  /*0210*/  UMOV UR7, 0x20 ;  /* 0x0000002000077882 */ /* 0x000fc60000000000 */
[----:B-1----:R-:W-:-:S03]  /*0220*/  UISETP.GE.AND UP1, UPT, UR4, UR6, UPT ;  /* 0x000000060400728c */ /* 0x002fc6000bf26270 */
[----:B------:R-:W-:Y:S01]  /*0230*/  UMOV UR6, UR5 ;  /* 0x0000000500067c82 */ /* 0x000fe20008000000 */
[----:B--2---:R0:W-:Y:S01]  /*0240*/  STS.128 [R4], R16 ;  /* 0x0000001004007388 */ /* 0x0041e20000000c00 */
[----:B------:R-:W-:Y:S06]  /*0250*/  BAR.SYNC.DEFER_BLOCKING 0x0 ;  /* 0x0000000000007b1d */ /* 0x000fec0000010000 */
.L_x_25:
[----:B0-----:R-:W0:Y:S01]  /*0260*/  LDS.128 R16, [UR6+-0x20] ;  /* 0xffffe006ff107984 */ /* 0x001e220008000c00 */
[----:B------:R-:W-:Y:S01]  /*0270*/  BSSY.RECONVERGENT B0, `(.L_x_1) ;  /* 0x0000014000007945 */ /* 0x000fe20003800200 */
[----:B0----5:R-:W-:Y:S01]  /*0280*/  FADD R21, -R9, R17 ;  /* 0x0000001109157221 */ /* 0x021fe20000000100 */
[----:B------:R-:W-:Y:S01]  /*0290*/  FADD R24, -R8, R16 ;  /* 0x0000001008187221 */ /* 0x000fe20000000100 */
[----:B------:R-:W-:Y:S02]  /*02a0*/  FADD R26, -R10, R18 ;  /* 0x000000120a1a7221 */ /* 0x000fe40000000100 */
[----:B------:R-:W-:-:S04]  /*02b0*/  FMUL R17, R21, R21 ;  /* 0x0000001515117220 */ /* 0x000fc80000400000 */
[----:B------:R-:W-:-:S04]  /*02c0*/  FFMA R17, R24, R24, R17 ;  /* 0x0000001818117223 */ /* 0x000fc80000000011 */
[----:B------:R-:W-:-:S04]  /*02d0*/  FFMA R17, R26, R26, R17 ;  /* 0x0000001a1a117223 */ /* 0x000fc80000000011 */
[----:B------:R-:W-:-:S04]  /*02e0*/  FADD R0, R17, 9.9999990510468705907e-09 ;  /* 0x322bcc7611007421 */ /* 0x000fc80000000000 */
[----:B------:R0:W1:Y:S01]  /*02f0*/  MUFU.RSQ R17, R0 ;  /* 0x0000000000117308 */ /* 0x0000620000001400 */
[----:B------:R-:W-:-:S04]  /*0300*/  IADD3 R16, PT, PT, R0, -0xd000000, RZ ;  /* 0xf300000000107810 */ /* 0x000fc80007ffe0ff */
[----:B------:R-:W-:-:S13]  /*0310*/  ISETP.GT.U32.AND P0, PT, R16, 0x727fffff, PT ;  /* 0x727fffff1000780c */ /* 0x000fda0003f04070 */
[----:B01----:R-:W-:Y:S05]  /*0320*/  @!P0 BRA `(.L_x_2) ;  /* 0x0000000000108947 */ /* 0x003fea0003800000 */
[----:B------:R-:W-:Y:S02]  /*0330*/  MOV R16, R0 ;  /* 0x0000000000107202 */ /* 0x000fe40000000f00 */
[----:B------:R-:W-:-:S07]  /*0340*/  MOV R0, 0x360 ;  /* 0x0000036000007802 */ /* 0x000fce0000000f00 */
[----:B------:R-:W-:Y:S05]  /*0350*/  CALL.REL.NOINC `($__internal_1_$__cuda_sm20_sqrt_rn_f32_slowpath) ;  /* 0x0000000c00707944 */ /* 0x000fea0003c00000 */
[----:B------:R-:W-:Y:S05]  /*0360*/  BRA `(.L_x_3) ;  /* 0x0000000000107947 */ /* 0x000fea0003800000 */
.L_x_2:
[----:B------:R-:W-:Y:S01]  /*0370*/  FMUL.FTZ R25, R0, R17 ;  /* 0x0000001100197220 */ /* 0x000fe20000410000 */
[----:B------:R-:W-:-:S03]  /*0380*/  FMUL.FTZ R16, R17, 0.5 ;  /* 0x3f00000011107820 */ /* 0x000fc60000410000 */
[----:B------:R-:W-:-:S04]  /*0390*/  FFMA R0, -R25, R25, R0 ;  /* 0x0000001919007223 */ /* 0x000fc80000000100 */
[----:B------:R-:W-:-:S07]  /*03a0*/  FFMA R25, R0, R16, R25 ;  /* 0x0000001000197223 */ /* 0x000fce0000000019 */
.L_x_3:
[----:B------:R-:W-:Y:S05]  /*03b0*/  BSYNC.RECONVERGENT B0 ;  /* 0x0000000000007941 */ /* 0x000fea0003800200 */
.L_x_1:
[----:B------:R-:W-:Y:S01]  /*03c0*/  IADD3 R0, PT, PT, R25, 0x1800000, RZ ;  /* 0x0180000019007810 */ /* 0x000fe20007ffe0ff */
[----:B------:R-:W-:Y:S03]  /*03d0*/  BSSY.RECONVERGENT B0, `(.L_x_4) ;  /* 0x000000d000007945 */ /* 0x000fe60003800200 */
[----:B------:R-:W-:-:S04]  /*03e0*/  LOP3.LUT R0, R0, 0x7f800000, RZ, 0xc0, !PT ;  /* 0x7f80000000007812 */ /* 0x000fc800078ec0ff */
[----:B------:R-:W-:-:S13]  /*03f0*/  ISETP.GT.U32.AND P0, PT, R0, 0x1ffffff, PT ;  /* 0x01ffffff0000780c */ /* 0x000fda0003f04070 */
[----:B------:R-:W-:Y:S05]  /*0400*/  @P0 BRA `(.L_x_5) ;  /* 0x0000000000140947 */ /* 0x000fea0003800000 */
[----:B------:R-:W-:Y:S02]  /*0410*/  MOV R0, R25 ;  /* 0x0000001900007202 */ /* 0x000fe40000000f00 */
[----:B------:R-:W-:-:S07]  /*0420*/  MOV R16, 0x440 ;  /* 0x0000044000107802 */ /* 0x000fce0000000f00 */
[----:B------:R-:W-:Y:S05]  /*0430*/  CALL.REL.NOINC `($__internal_0_$__cuda_sm20_rcp_rn_f32_slowpath) ;  /* 0x0000000800687944 */ /* 0x000fea0003c00000 */
[----:B------:R-:W-:Y:S01]  /*0440*/  MOV R0, R19 ;  /* 0x0000001300007202 */ /* 0x000fe20000000f00 */
[----:B------:R-:W-:Y:S06]  /*0450*/  BRA `(.L_x_6) ;  /* 0x0000000000107947 */ /* 0x000fec0003800000 */
.L_x_5:
[----:B------:R-:W0:Y:S02]  /*0460*/  MUFU.RCP R0, R25 ;  /* 0x0000001900007308 */ /* 0x000e240000001000 */
[----:B0-----:R-:W-:-:S04]  /*0470*/  FFMA R16, R0, R25, -1 ;  /* 0xbf80000000107423 */ /* 0x001fc80000000019 */
[----:B------:R-:W-:-:S04]  /*0480*/  FADD.FTZ R17, -R16, -RZ ;  /* 0x800000ff10117221 */ /* 0x000fc80000010100 */
[----:B------:R-:W-:-:S07]  /*0490*/  FFMA R0, R0, R17, R0 ;  /* 0x0000001100007223 */ /* 0x000fce0000000000 */
.L_x_6:
[----:B------:R-:W-:Y:S05]  /*04a0*/  BSYNC.RECONVERGENT B0 ;  /* 0x0000000000007941 */ /* 0x000fea0003800200 */
.L_x_4:
[----:B------:R-:W0:Y:S01]  /*04b0*/  LDS.128 R16, [UR6+-0x10] ;  /* 0xfffff006ff107984 */ /* 0x000e220008000c00 */
[----:B------:R-:W-:Y:S01]  /*04c0*/  BSSY.RECONVERGENT B0, `(.L_x_7) ;  /* 0x0000018000007945 */ /* 0x000fe20003800200 */
[----:B0-----:R-:W-:Y:S01]  /*04d0*/  FADD R20, -R9, R17 ;  /* 0x0000001109147221 */ /* 0x001fe20000000100 */
[----:B------:R-:W-:Y:S01]  /*04e0*/  FADD R22, -R8, R16 ;  /* 0x0000001008167221 */ /* 0x000fe20000000100 */
[----:B------:R-:W-:Y:S01]  /*04f0*/  FADD R23, -R10, R18 ;  /* 0x000000120a177221 */ /* 0x000fe20000000100 */
[----:B------:R-:W-:Y:S01]  /*0500*/  FMUL R19, R0, R0 ;  /* 0x0000000000137220 */ /* 0x000fe20000400000 */
[----:B------:R-:W-:-:S03]  /*0510*/  FMUL R17, R20, R20 ;  /* 0x0000001414117220 */ /* 0x000fc60000400000 */
[----:B------:R-:W-:Y:S01]  /*0520*/  FMUL R19, R19, R0 ;  /* 0x0000000013137220 */ /* 0x000fe20000400000 */
[----:B------:R-:W-:-:S03]  /*0530*/  FFMA R16, R22, R22, R17 ;  /* 0x0000001616107223 */ /* 0x000fc60000000011 */
[----:B------:R-:W-:Y:S01]  /*0540*/  FFMA R5, R24, R19, R5 ;  /* 0x0000001318057223 */ /* 0x000fe20000000005 */
[----:B------:R-:W-:Y:S01]  /*0550*/  FFMA R16, R23, R23, R16 ;  /* 0x0000001717107223 */ /* 0x000fe20000000010 */
[-C--:B------:R-:W-:Y:S01]  /*0560*/  FFMA R21, R21, R19.reuse, R6 ;  /* 0x0000001315157223 */ /* 0x080fe20000000006 */
[----:B------:R-:W-:Y:S02]  /*0570*/  FFMA R26, R26, R19, R7 ;  /* 0x000000131a1a7223 */ /* 0x000fe40000000007 */
[----:B------:R-:W-:-:S04]  /*0580*/  FADD R16, R16, 9.9999990510468705907e-09 ;  /* 0x322bcc7610107421 */ /* 0x000fc80000000000 */
[----:B------:R0:W1:Y:S01]  /*0590*/  MUFU.RSQ R17, R16 ;  /* 0x0000001000117308 */ /* 0x0000620000001400 */
[----:B------:R-:W-:-:S04]  /*05a0*/  IADD3 R18, PT, PT, R16, -0xd000000, RZ ;  /* 0xf300000010127810 */ /* 0x000fc80007ffe0ff */
[----:B------:R-:W-:-:S13]  /*05b0*/  ISETP.GT.U32.AND P0, PT, R18, 0x727fffff, PT ;  /* 0x727fffff1200780c */ /* 0x000fda0003f04070 */
[----:B01----:R-:W-:Y:S05]  /*05c0*/  @!P0 BRA `(.L_x_8) ;  /* 0x00000000000c8947 */ /* 0x003fea0003800000 */
[----:B------:R-:W-:-:S07]  /*05d0*/  MOV R0, 0x5f0 ;  /* 0x000005f000007802 */ /* 0x000fce0000000f00 */
[----:B------:R-:W-:Y:S05]  /*05e0*/  CALL.REL.NOINC `($__internal_1_$__cuda_sm20_sqrt_rn_f32_slowpath) ;  /* 0x0000000800cc7944 */ /* 0x000fea0003c00000 */
[----:B------:R-:W-:Y:S05]  /*05f0*/  BRA `(.L_x_9) ;  /* 0x0000000000107947 */ /* 0x000fea0003800000 */
.L_x_8:
[----:B------:R-:W-:Y:S01]  /*0600*/  FMUL.FTZ R25, R16, R17 ;  /* 0x0000001110197220 */ /* 0x000fe20000410000 */
[----:B------:R-:W-:-:S03]  /*0610*/  FMUL.FTZ R17, R17, 0.5 ;  /* 0x3f00000011117820 */ /* 0x000fc60000410000 */
[----:B------:R-:W-:-:S04]  /*0620*/  FFMA R16, -R25, R25, R16 ;  /* 0x0000001919107223 */ /* 0x000fc80000000110 */
[----:B------:R-:W-:-:S07]  /*0630*/  FFMA R25, R16, R17, R25 ;  /* 0x0000001110197223 */ /* 0x000fce0000000019 */
.L_x_9:
[----:B------:R-:W-:Y:S05]  /*0640*/  BSYNC.RECONVERGENT B0 ;  /* 0x0000000000007941 */ /* 0x000fea0003800200 */
.L_x_7:
        /* <DEDUP_REMOVED lines=10> */
.L_x_11:
[----:B------:R-:W0:Y:S02]  /*06f0*/  MUFU.RCP R0, R25 ;  /* 0x0000001900007308 */ /* 0x000e240000001000 */
[----:B0-----:R-:W-:-:S04]  /*0700*/  FFMA R6, R0, R25, -1 ;  /* 0xbf80000000067423 */ /* 0x001fc80000000019 */
[----:B------:R-:W-:-:S04]  /*0710*/  FADD.FTZ R7, -R6, -RZ ;  /* 0x800000ff06077221 */ /* 0x000fc80000010100 */
[----:B------:R-:W-:-:S07]  /*0720*/  FFMA R0, R0, R7, R0 ;  /* 0x0000000700007223 */ /* 0x000fce0000000000 */
.L_x_12:
[----:B------:R-:W-:Y:S05]  /*0730*/  BSYNC.RECONVERGENT B0 ;  /* 0x0000000000007941 */ /* 0x000fea0003800200 */
.L_x_10:
[----:B------:R-:W0:Y:S01]  /*0740*/  LDS.128 R16, [UR6] ;  /* 0x00000006ff107984 */ /* 0x000e220008000c00 */
        /* <DEDUP_REMOVED lines=8> */
[-C--:B------:R-:W-:Y:S01]  /*07d0*/  FFMA R22, R22, R19.reuse, R5 ;  /* 0x0000001316167223 */ /* 0x080fe20000000005 */
        /* <DEDUP_REMOVED lines=11> */
.L_x_14:
[----:B------:R-:W-:Y:S01]  /*0890*/  FMUL.FTZ R25, R16, R17 ;  /* 0x0000001110197220 */ /* 0x000fe20000410000 */
[----:B------:R-:W-:-:S03]  /*08a0*/  FMUL.FTZ R17, R17, 0.5 ;  /* 0x3f00000011117820 */ /* 0x000fc60000410000 */
[----:B------:R-:W-:-:S04]  /*08b0*/  FFMA R16, -R25, R25, R16 ;  /* 0x0000001919107223 */ /* 0x000fc80000000110 */
[----:B------:R-:W-:-:S07]  /*08c0*/  FFMA R25, R16, R17, R25 ;  /* 0x0000001110197223 */ /* 0x000fce0000000019 */
.L_x_15:
[----:B------:R-:W-:Y:S05]  /*08d0*/  BSYNC.RECONVERGENT B0 ;  /* 0x0000000000007941 */ /* 0x000fea0003800200 */
.L_x_13:
        /* <DEDUP_REMOVED lines=10> */
.L_x_17:
[----:B------:R-:W0:Y:S02]  /*0980*/  MUFU.RCP R0, R25 ;  /* 0x0000001900007308 */ /* 0x000e240000001000 */
[----:B0-----:R-:W-:-:S04]  /*0990*/  FFMA R5, R0, R25, -1 ;  /* 0xbf80000000057423 */ /* 0x001fc80000000019 */
[----:B------:R-:W-:-:S04]  /*09a0*/  FADD.FTZ R5, -R5, -RZ ;  /* 0x800000ff05057221 */ /* 0x000fc80000010100 */
[----:B------:R-:W-:-:S07]  /*09b0*/  FFMA R0, R0, R5, R0 ;  /* 0x0000000500007223 */ /* 0x000fce0000000000 */
.L_x_18:
[----:B------:R-:W-:Y:S05]  /*09c0*/  BSYNC.RECONVERGENT B0 ;  /* 0x0000000000007941 */ /* 0x000fea0003800200 */
.L_x_16:
[----:B------:R-:W0:Y:S01]  /*09d0*/  LDS.128 R16, [UR6+0x10] ;  /* 0x00001006ff107984 */ /* 0x000e220008000c00 */
        /* <DEDUP_REMOVED lines=19> */
[----:B------:R-:W-:Y:S01]  /*0b10*/  MOV R0, R25 ;  /* 0x0000001900007202 */ /* 0x000fe20000000f00 */
[----:B------:R-:W-:Y:S06]  /*0b20*/  BRA `(.L_x_21) ;  /* 0x0000000000107947 */ /* 0x000fec0003800000 */
.L_x_20:
[----:B------:R-:W-:Y:S01]  /*0b30*/  FMUL.FTZ R7, R16, R17 ;  /* 0x0000001110077220 */ /* 0x000fe20000410000 */
[----:B------:R-:W-:-:S03]  /*0b40*/  FMUL.FTZ R17, R17, 0.5 ;  /* 0x3f00000011117820 */ /* 0x000fc60000410000 */
[----:B------:R-:W-:-:S04]  /*0b50*/  FFMA R0, -R7, R7, R16 ;  /* 0x0000000707007223 */ /* 0x000fc80000000110 */
[----:B------:R-:W-:-:S07]  /*0b60*/  FFMA R0, R0, R17, R7 ;  /* 0x0000001100007223 */ /* 0x000fce0000000007 */
.L_x_21:
[----:B------:R-:W-:Y:S05]  /*0b70*/  BSYNC.RECONVERGENT B0 ;  /* 0x0000000000007941 */ /* 0x000fea0003800200 */
.L_x_19:
[----:B------:R-:W-:Y:S01]  /*0b80*/  IADD3 R6, PT, PT, R0, 0x1800000, RZ ;  /* 0x0180000000067810 */ /* 0x000fe20007ffe0ff */
[----:B------:R-:W-:Y:S03]  /*0b90*/  BSSY.RECONVERGENT B0, `(.L_x_22) ;  /* 0x000000b000007945 */ /* 0x000fe60003800200 */
[----:B------:R-:W-:-:S04]  /*0ba0*/  LOP3.LUT R6, R6, 0x7f800000, RZ, 0xc0, !PT ;  /* 0x7f80000006067812 */ /* 0x000fc800078ec0ff */
[----:B------:R-:W-:-:S13]  /*0bb0*/  ISETP.GT.U32.AND P0, PT, R6, 0x1ffffff, PT ;  /* 0x01ffffff0600780c */ /* 0x000fda0003f04070 */
[----:B------:R-:W-:Y:S05]  /*0bc0*/  @P0 BRA `(.L_x_23) ;  /* 0x00000000000c0947 */ /* 0x000fea0003800000 */
[----:B------:R-:W-:-:S07]  /*0bd0*/  MOV R16, 0xbf0 ;  /* 0x00000bf000107802 */ /* 0x000fce0000000f00 */
[----:B------:R-:W-:Y:S05]  /*0be0*/  CALL.REL.NOINC `($__internal_0_$__cuda_sm20_rcp_rn_f32_slowpath) ;  /* 0x00000000007c7944 */ /* 0x000fea0003c00000 */
[----:B------:R-:W-:Y:S05]  /*0bf0*/  BRA `(.L_x_24) ;  /* 0x0000000000107947 */ /* 0x000fea0003800000 */
.L_x_23:
[----:B------:R-:W0:Y:S02]  /*0c00*/  MUFU.RCP R19, R0 ;  /* 0x0000000000137308 */ /* 0x000e240000001000 */
[----:B0-----:R-:W-:-:S04]  /*0c10*/  FFMA R6, R19, R0, -1 ;  /* 0xbf80000013067423 */ /* 0x001fc80000000000 */
[----:B------:R-:W-:-:S04]  /*0c20*/  FADD.FTZ R6, -R6, -RZ ;  /* 0x800000ff06067221 */ /* 0x000fc80000010100 */
[----:B------:R-:W-:-:S07]  /*0c30*/  FFMA R19, R19, R6, R19 ;  /* 0x0000000613137223 */ /* 0x000fce0000000013 */
.L_x_24:
[----:B------:R-:W-:Y:S05]  /*0c40*/  BSYNC.RECONVERGENT B0 ;  /* 0x0000000000007941 */ /* 0x000fea0003800200 */
.L_x_22:
[----:B------:R-:W-:Y:S01]  /*0c50*/  UIADD3 UR7, UPT, UPT, UR7, 0x40, URZ ;  /* 0x0000004007077890 */ /* 0x000fe2000fffe0ff */
[-C--:B------:R-:W-:Y:S01]  /*0c60*/  FMUL R0, R19, R19.reuse ;  /* 0x0000001313007220 */ /* 0x080fe20000400000 */
[----:B------:R-:W-:Y:S02]  /*0c70*/  UIADD3 UR6, UPT, UPT, UR6, 0x40, URZ ;  /* 0x0000004006067890 */ /* 0x000fe4000fffe0ff */
[----:B------:R-:W-:Y:S01]  /*0c80*/  UISETP.NE.AND UP0, UPT, UR7, 0x4020, UPT ;  /* 0x000040200700788c */ /* 0x000fe2000bf05270 */
[----:B------:R-:W-:-:S04]  /*0c90*/  FMUL R0, R0, R19 ;  /* 0x0000001300007220 */ /* 0x000fc80000400000 */
[-C--:B------:R-:W-:Y:S01]  /*0ca0*/  FFMA R5, R5, R0.reuse, R22 ;  /* 0x0000000005057223 */ /* 0x080fe20000000016 */
[-C--:B------:R-:W-:Y:S01]  /*0cb0*/  FFMA R6, R20, R0.reuse, R21 ;  /* 0x0000000014067223 */ /* 0x080fe20000000015 */
[----:B------:R-:W-:Y:S02]  /*0cc0*/  FFMA R7, R26, R0, R23 ;  /* 0x000000001a077223 */ /* 0x000fe40000000017 */
[----:B------:R-:W-:Y:S05]  /*0cd0*/  BRA.U UP0, `(.L_x_25) ;  /* 0xfffffff500607547 */ /* 0x000fea000b83ffff */
[----:B------:R-:W-:Y:S06]  /*0ce0*/  BAR.SYNC.DEFER_BLOCKING 0x0 ;  /* 0x0000000000007b1d */ /* 0x000fec0000010000 */
[----:B------:R-:W-:Y:S05]  /*0cf0*/  BRA.U !UP1, `(.L_x_26) ;  /* 0xfffffff5092c7547 */ /* 0x000fea000b83ffff */
.L_x_0:
[----:B------:R-:W0:Y:S01]  /*0d00*/  LDC.64 R16, c[0x0][0x380] ;  /* 0x0000e000ff107b82 */ /* 0x000e220000000a00 */
[----:B------:R-:W1:Y:S07]  /*0d10*/  LDCU UR6, c[0x0][0x3a4] ;  /* 0x00007480ff0677ac */ /* 0x000e6e0008000800 */
[----:B------:R-:W2:Y:S01]  /*0d20*/  LDC.64 R18, c[0x0][0x388] ;  /* 0x0000e200ff127b82 */ /* 0x000ea20000000a00 */
[----:B-1---5:R-:W-:Y:S01]  /*0d30*/  FFMA R12, R5, UR6, R12 ;  /* 0x00000006050c7c23 */ /* 0x022fe2000800000c */
[----:B------:R-:W-:Y:S01]  /*0d40*/  FFMA R13, R6, UR6, R13 ;  /* 0x00000006060d7c23 */ /* 0x000fe2000800000d */
[----:B------:R-:W-:-:S02]  /*0d50*/  FFMA R14, R7, UR6, R14 ;  /* 0x00000006070e7c23 */ /* 0x000fc4000800000e */
[----:B------:R-:W-:Y:S01]  /*0d60*/  FFMA R8, R12, UR6, R8 ;  /* 0x000000060c087c23 */ /* 0x000fe20008000008 */
[----:B0-----:R-:W-:-:S04]  /*0d70*/  IMAD.WIDE R16, R3, 0x10, R16 ;  /* 0x0000001003107825 */ /* 0x001fc800078e0210 */
[----:B------:R-:W-:Y:S01]  /*0d80*/  FFMA R9, R13, UR6, R9 ;  /* 0x000000060d097c23 */ /* 0x000fe20008000009 */
[----:B------:R-:W-:-:S05]  /*0d90*/  FFMA R10, R14, UR6, R10 ;  /* 0x000000060e0a7c23 */ /* 0x000fca000800000a */
[----:B------:R-:W-:Y:S01]  /*0da0*/  STG.E.128 desc[UR8][R16.64], R8 ;  /* 0x0000000810007986 */ /* 0x000fe2000c101d08 */
[----:B--2---:R-:W-:-:S05]  /*0db0*/  IMAD.WIDE R2, R3, 0x10, R18 ;  /* 0x0000001003027825 */ /* 0x004fca00078e0212 */
[----:B------:R-:W-:Y:S01]  /*0dc0*/  STG.E.128 desc[UR8][R2.64], R12 ;  /* 0x0000000c02007986 */ /* 0x000fe2000c101d08 */
[----:B------:R-:W-:Y:S05]  /*0dd0*/  EXIT ;  /* 0x000000000000794d */ /* 0x000fea0003800000 */
        .weak           $__internal_0_$__cuda_sm20_rcp_rn_f32_slowpath
        .type           $__internal_0_$__cuda_sm20_rcp_rn_f32_slowpath,@function
        .size           $__internal_0_$__cuda_sm20_rcp_rn_f32_slowpath,($__internal_1_$__cuda_sm20_sqrt_rn_f32_slowpath - $__internal_0_$__cuda_sm20_rcp_rn_f32_slowpath)
$__internal_0_$__cuda_sm20_rcp_rn_f32_slowpath:
[----:B------:R-:W-:Y:S01]  /*0de0*/  SHF.L.U32 R18, R0, 0x1, RZ ;  /* 0x0000000100127819 */ /* 0x000fe200000006ff */
[----:B------:R-:W-:Y:S03]  /*0df0*/  BSSY.RECONVERGENT B1, `(.L_x_27) ;  /* 0x0000030000017945 */ /* 0x000fe60003800200 */
[----:B------:R-:W-:-:S04]  /*0e00*/  SHF.R.U32.HI R18, RZ, 0x18, R18 ;  /* 0x00000018ff127819 */ /* 0x000fc80000011612 */
[----:B------:R-:W-:-:S13]  /*0e10*/  ISETP.NE.U32.AND P0, PT, R18, RZ, PT ;  /* 0x000000ff1200720c */ /* 0x000fda0003f05070 */
[----:B------:R-:W-:Y:S05]  /*0e20*/  @P0 BRA `(.L_x_28) ;  /* 0x0000000000280947 */ /* 0x000fea0003800000 */
[----:B------:R-:W-:-:S04]  /*0e30*/  SHF.L.U32 R17, R0, 0x1, RZ ;  /* 0x0000000100117819 */ /* 0x000fc800000006ff */
[----:B------:R-:W-:-:S13]  /*0e40*/  ISETP.NE.AND P0, PT, R17, RZ, PT ;  /* 0x000000ff1100720c */ /* 0x000fda0003f05270 */
[----:B------:R-:W-:Y:S01]  /*0e50*/  @P0 FFMA R18, R0, 1.84467440737095516160e+19, RZ ;  /* 0x5f80000000120823 */ /* 0x000fe200000000ff */
[----:B------:R-:W-:Y:S08]  /*0e60*/  @!P0 MUFU.RCP R19, R0 ;  /* 0x0000000000138308 */ /* 0x000ff00000001000 */
[----:B------:R-:W0:Y:S02]  /*0e70*/  @P0 MUFU.RCP R17, R18 ;  /* 0x0000001200110308 */ /* 0x000e240000001000 */
[----:B0-----:R-:W-:-:S04]  /*0e80*/  @P0 FFMA R28, R18, R17, -1 ;  /* 0xbf800000121c0423 */ /* 0x001fc80000000011 */
[----:B------:R-:W-:-:S04]  /*0e90*/  @P0 FADD.FTZ R28, -R28, -RZ ;  /* 0x800000ff1c1c0221 */ /* 0x000fc80000010100 */
[----:B------:R-:W-:-:S04]  /*0ea0*/  @P0 FFMA R28, R17, R28, R17 ;  /* 0x0000001c111c0223 */ /* 0x000fc80000000011 */
[----:B------:R-:W-:Y:S01]  /*0eb0*/  @P0 FFMA R19, R28, 1.84467440737095516160e+19, RZ ;  /* 0x5f8000001c130823 */ /* 0x000fe200000000ff */
[----:B------:R-:W-:Y:S06]  /*0ec0*/  BRA `(.L_x_29) ;  /* 0x0000000000887947 */ /* 0x000fec0003800000 */
.L_x_28:
[----:B------:R-:W-:-:S04]  /*0ed0*/  IADD3 R19, PT, PT, R18, -0xfd, RZ ;  /* 0xffffff0312137810 */ /* 0x000fc80007ffe0ff */
[----:B------:R-:W-:-:S13]  /*0ee0*/  ISETP.GT.U32.AND P0, PT, R19, 0x1, PT ;  /* 0x000000011300780c */ /* 0x000fda0003f04070 */
[----:B------:R-:W-:Y:S05]  /*0ef0*/  @P0 BRA `(.L_x_30) ;  /* 0x0000000000780947 */ /* 0x000fea0003800000 */
[----:B------:R-:W-:Y:S01]  /*0f00*/  LOP3.LUT R29, R0, 0x7fffff, RZ, 0xc0, !PT ;  /* 0x007fffff001d7812 */ /* 0x000fe200078ec0ff */
[----:B------:R-:W-:Y:S01]  /*0f10*/  HFMA2 R28, -RZ, RZ, 0, 1.78813934326171875e-07 ;  /* 0x00000003ff1c7431 */ /* 0x000fe200000001ff */
[----:B------:R-:W-:Y:S02]  /*0f20*/  IADD3 R18, PT, PT, R18, -0xfc, RZ ;  /* 0xffffff0412127810 */ /* 0x000fe40007ffe0ff */
[----:B------:R-:W-:-:S04]  /*0f30*/  LOP3.LUT R29, R29, 0x3f800000, RZ, 0xfc, !PT ;  /* 0x3f8000001d1d7812 */ /* 0x000fc800078efcff */
[----:B------:R-:W0:Y:S01]  /*0f40*/  MUFU.RCP R25, R29 ;  /* 0x0000001d00197308 */ /* 0x000e220000001000 */
[----:B------:R-:W-:Y:S01]  /*0f50*/  SHF.L.U32 R28, R28, R19, RZ ;  /* 0x000000131c1c7219 */ /* 0x000fe200000006ff */
[----:B0-----:R-:W-:-:S04]  /*0f60*/  FFMA R17, R29, R25, -1 ;  /* 0xbf8000001d117423 */ /* 0x001fc80000000019 */
[----:B------:R-:W-:-:S04]  /*0f70*/  FADD.FTZ R17, -R17, -RZ ;  /* 0x800000ff11117221 */ /* 0x000fc80000010100 */
[CCC-:B------:R-:W-:Y:S01]  /*0f80*/  FFMA.RM R27, R25.reuse, R17.reuse, R25.reuse ;  /* 0x00000011191b7223 */ /* 0x1c0fe20000004019 */
[----:B------:R-:W-:-:S04]  /*0f90*/  FFMA.RP R17, R25, R17, R25 ;  /* 0x0000001119117223 */ /* 0x000fc80000008019 */
[C---:B------:R-:W-:Y:S02]  /*0fa0*/  LOP3.LUT R25, R27.reuse, 0x7fffff, RZ, 0xc0, !PT ;  /* 0x007fffff1b197812 */ /* 0x040fe400078ec0ff */
[----:B------:R-:W-:Y:S02]  /*0fb0*/  FSETP.NEU.FTZ.AND P0, PT, R27, R17, PT ;  /* 0x000000111b00720b */ /* 0x000fe40003f1d000 */
[----:B------:R-:W-:Y:S02]  /*0fc0*/  LOP3.LUT R25, R25, 0x800000, RZ, 0xfc, !PT ;  /* 0x0080000019197812 */ /* 0x000fe400078efcff */
[----:B------:R-:W-:Y:S02]  /*0fd0*/  SEL R17, RZ, 0xffffffff, !P0 ;  /* 0xffffffffff117807 */ /* 0x000fe40004000000 */
[----:B------:R-:W-:Y:S02]  /*0fe0*/  LOP3.LUT R28, R28, R25, RZ, 0xc0, !PT ;  /* 0x000000191c1c7212 */ /* 0x000fe400078ec0ff */
[----:B------:R-:W-:-:S02]  /*0ff0*/  IADD3 R17, PT, PT, -R17, RZ, RZ ;  /* 0x000000ff11117210 */ /* 0x000fc40007ffe1ff */
[-C--:B------:R-:W-:Y:S02]  /*1000*/  SHF.R.U32.HI R28, RZ, R19.reuse, R28 ;  /* 0x00000013ff1c7219 */ /* 0x080fe4000001161c */
[--C-:B------:R-:W-:Y:S02]  /*1010*/  LOP3.LUT P1, RZ, R17, R19, R25.reuse, 0xf8, !PT ;  /* 0x0000001311ff7212 */ /* 0x100fe4000782f819 */
[C---:B------:R-:W-:Y:S02]  /*1020*/  LOP3.LUT P0, RZ, R28.reuse, 0x1, RZ, 0xc0, !PT ;  /* 0x000000011cff7812 */ /* 0x040fe4000780c0ff */
[----:B------:R-:W-:Y:S02]  /*1030*/  LOP3.LUT P2, RZ, R28, 0x2, RZ, 0xc0, !PT ;  /* 0x000000021cff7812 */ /* 0x000fe4000784c0ff */
[----:B------:R-:W-:Y:S02]  /*1040*/  SHF.R.U32.HI R19, RZ, R18, R25 ;  /* 0x00000012ff137219 */ /* 0x000fe40000011619 */
[----:B------:R-:W-:-:S02]  /*1050*/  PLOP3.LUT P0, PT, P0, P1, P2, 0xe0, 0x0 ;  /* 0x000000000000781c */ /* 0x000fc40000703c20 */
[----:B------:R-:W-:Y:S02]  /*1060*/  LOP3.LUT P1, RZ, R0, 0x7fffff, RZ, 0xc0, !PT ;  /* 0x007fffff00ff7812 */ /* 0x000fe4000782c0ff */
[----:B------:R-:W-:-:S04]  /*1070*/  SEL R17, RZ, 0x1, !P0 ;  /* 0x00000001ff117807 */ /* 0x000fc80004000000 */
[----:B------:R-:W-:-:S04]  /*1080*/  IADD3 R17, PT, PT, -R17, RZ, RZ ;  /* 0x000000ff11117210 */ /* 0x000fc80007ffe1ff */
[----:B------:R-:W-:-:S13]  /*1090*/  ISETP.GE.AND P0, PT, R17, RZ, PT ;  /* 0x000000ff1100720c */ /* 0x000fda0003f06270 */
[----:B------:R-:W-:-:S04]  /*10a0*/  @!P0 IADD3 R19, PT, PT, R19, 0x1, RZ ;  /* 0x0000000113138810 */ /* 0x000fc80007ffe0ff */
[----:B------:R-:W-:-:S04]  /*10b0*/  @!P1 SHF.L.U32 R19, R19, 0x1, RZ ;  /* 0x0000000113139819 */ /* 0x000fc800000006ff */
[----:B------:R-:W-:Y:S01]  /*10c0*/  LOP3.LUT R19, R19, 0x80000000, R0, 0xf8, !PT ;  /* 0x8000000013137812 */ /* 0x000fe200078ef800 */
[----:B------:R-:W-:Y:S06]  /*10d0*/  BRA `(.L_x_29) ;  /* 0x0000000000047947 */ /* 0x000fec0003800000 */
.L_x_30:
[----:B------:R0:W1:Y:S02]  /*10e0*/  MUFU.RCP R19, R0 ;  /* 0x0000000000137308 */ /* 0x0000640000001000 */
.L_x_29:
[----:B------:R-:W-:Y:S05]  /*10f0*/  BSYNC.RECONVERGENT B1 ;  /* 0x0000000000017941 */ /* 0x000fea0003800200 */
.L_x_27:
[----:B------:R-:W-:-:S04]  /*1100*/  MOV R17, 0x0 ;  /* 0x0000000000117802 */ /* 0x000fc80000000f00 */
[----:B01----:R-:W-:Y:S05]  /*1110*/  RET.REL.NODEC R16 `(_Z9integrateP6float4S0_S0_S0_if) ;  /* 0xffffffec10b87950 */ /* 0x003fea0003c3ffff */
        .weak           $__internal_1_$__cuda_sm20_sqrt_rn_f32_slowpath
        .type           $__internal_1_$__cuda_sm20_sqrt_rn_f32_slowpath,@function
        .size           $__internal_1_$__cuda_sm20_sqrt_rn_f32_slowpath,(.L_x_34 - $__internal_1_$__cuda_sm20_sqrt_rn_f32_slowpath)
$__internal_1_$__cuda_sm20_sqrt_rn_f32_slowpath:
[----:B------:R-:W-:-:S13]  /*1120*/  LOP3.LUT P0, RZ, R16, 0x7fffffff, RZ, 0xc0, !PT ;  /* 0x7fffffff10ff7812 */ /* 0x000fda000780c0ff */
[----:B------:R-:W-:Y:S01]  /*1130*/  @!P0 MOV R25, R16 ;  /* 0x0000001000198202 */ /* 0x000fe20000000f00 */
[----:B------:R-:W-:Y:S06]  /*1140*/  @!P0 BRA `(.L_x_31) ;  /* 0x0000000000408947 */ /* 0x000fec0003800000 */
[----:B------:R-:W-:-:S13]  /*1150*/  FSETP.GEU.FTZ.AND P0, PT, R16, RZ, PT ;  /* 0x000000ff1000720b */ /* 0x000fda0003f1e000 */
[----:B------:R-:W-:Y:S01]  /*1160*/  @!P0 MOV R25, 0x7fffffff ;  /* 0x7fffffff00198802 */ /* 0x000fe20000000f00 */
[----:B------:R-:W-:Y:S06]  /*1170*/  @!P0 BRA `(.L_x_31) ;  /* 0x0000000000348947 */ /* 0x000fec0003800000 */
[----:B------:R-:W-:-:S13]  /*1180*/  FSETP.GTU.FTZ.AND P0, PT, |R16|, +INF , PT ;  /* 0x7f8000001000780b */ /* 0x000fda0003f1c200 */
[----:B------:R-:W-:Y:S01]  /*1190*/  @P0 FADD.FTZ R25, R16, 1 ;  /* 0x3f80000010190421 */ /* 0x000fe20000010000 */
[----:B------:R-:W-:Y:S06]  /*11a0*/  @P0 BRA `(.L_x_31) ;  /* 0x0000000000280947 */ /* 0x000fec0003800000 */
[----:B------:R-:W-:-:S13]  /*11b0*/  FSETP.NEU.FTZ.AND P0, PT, |R16|, +INF , PT ;  /* 0x7f8000001000780b */ /* 0x000fda0003f1d200 */
[----:B------:R-:W-:Y:S01]  /*11c0*/  @P0 FFMA R28, R16, 1.84467440737095516160e+19, RZ ;  /* 0x5f800000101c0823 */ /* 0x000fe200000000ff */
[----:B------:R-:W-:-:S03]  /*11d0*/  @!P0 MOV R25, R16 ;  /* 0x0000001000198202 */ /* 0x000fc60000000f00 */
[----:B------:R-:W0:Y:S02]  /*11e0*/  @P0 MUFU.RSQ R17, R28 ;  /* 0x0000001c00110308 */ /* 0x000e240000001400 */
[----:B0-----:R-:W-:Y:S01]  /*11f0*/  @P0 FMUL.FTZ R19, R28, R17 ;  /* 0x000000111c130220 */ /* 0x001fe20000410000 */
[----:B------:R-:W-:-:S03]  /*1200*/  @P0 FMUL.FTZ R17, R17, 0.5 ;  /* 0x3f00000011110820 */ /* 0x000fc60000410000 */
[----:B------:R-:W-:-:S04]  /*1210*/  @P0 FADD.FTZ R18, -R19, -RZ ;  /* 0x800000ff13120221 */ /* 0x000fc80000010100 */
[----:B------:R-:W-:-:S04]  /*1220*/  @P0 FFMA R18, R19, R18, R28 ;  /* 0x0000001213120223 */ /* 0x000fc8000000001c */
[----:B------:R-:W-:-:S04]  /*1230*/  @P0 FFMA R17, R18, R17, R19 ;  /* 0x0000001112110223 */ /* 0x000fc80000000013 */
[----:B------:R-:W-:-:S07]  /*1240*/  @P0 FMUL.FTZ R25, R17, 2.3283064365386962891e-10 ;  /* 0x2f80000011190820 */ /* 0x000fce0000410000 */
.L_x_31:
[----:B------:R-:W-:Y:S01]  /*1250*/  HFMA2 R17, -RZ, RZ, 0, 0 ;  /* 0x00000000ff117431 */ /* 0x000fe200000001ff */
[----:B------:R-:W-:-:S04]  /*1260*/  MOV R16, R0 ;  /* 0x0000000000107202 */ /* 0x000fc80000000f00 */
[----:B------:R-:W-:Y:S05]  /*1270*/  RET.REL.NODEC R16 `(_Z9integrateP6float4S0_S0_S0_if) ;  /* 0xffffffec10607950 */ /* 0x000fea0003c3ffff */
.L_x_32:
[----:B------:R-:W-:-:S00]  /*1280*/  BRA `(.L_x_32) ;  /* 0xfffffffc00fc7947 */ /* 0x000fc0000383ffff */
[----:B------:R-:W-:-:S00]  /*1290*/  NOP ;  /* 0x0000000000007918 */ /* 0x000fc00000000000 */
        /* <DEDUP_REMOVED lines=14> */
.L_x_34:


//--------------------- .nv.shared._Z9integrateP6float4S0_S0_S0_if --------------------------
	.section	.nv.shared._Z9integrateP6float4S0_S0_S0_if,"aw",@nobits
	.sectionflags	@""
	.align	16
.nv.shared._Z9integrateP6float4S0_S0_S0_if:
	.zero		17408


//--------------------- .nv.shared.reserved.0     --------------------------
	.section	.nv.shared.reserved.0,"aw",@nobits
	.weak		__nv_reservedSMEM_offset_0_alias
	.size		__nv_reservedSMEM_offset_0_alias, 0, 64
	.other		__nv_reservedSMEM_offset_0_alias,@"STO_CUDA_RESERVED_SHARED STV_DEFAULT"
__nv_reservedSMEM_offset_0_alias:
	.zero		0
	.zero		64


//--------------------- .nv.constant0._Z9integrateP6float4S0_S0_S0_if --------------------------
	.section	.nv.constant0._Z9integrateP6float4S0_S0_S0_if,"a",@progbits
	.sectionflags	@""
	.align	4
.nv.constant0._Z9integrateP6float4S0_S0_S0_if:
	.zero		936


//--------------------- SYMBOLS --------------------------

	.type		.nv.reservedSmem.offset0,@object
	.size		.nv.reservedSmem.offset0,0x4
	.type		.nv.reservedSmem.cap,@object
	.size		.nv.reservedSmem.cap,0x4
